//
// Generated by NVIDIA NVVM Compiler
//
// Compiler Build ID: CL-36424714
// Cuda compilation tools, release 13.0, V13.0.88
// Based on NVVM 20.0.0
//

.version 9.0
.target sm_100
.address_size 64

	// .globl	_Z4initjP17curandStateXORWOW
.global .align 4 .b8 precalc_xorwow_matrix[102400];
.global .align 4 .b8 precalc_xorwow_offset_matrix[102400];
.global .align 4 .b8 mrg32k3aM1[2304];
.global .align 4 .b8 mrg32k3aM2[2304];
.global .align 4 .b8 mrg32k3aM1SubSeq[2016];
.global .align 4 .b8 mrg32k3aM2SubSeq[2016];
.global .align 4 .b8 mrg32k3aM1Seq[2304];
.global .align 4 .b8 mrg32k3aM2Seq[2304];
.const .align 8 .b8 __cr_lgamma_table[72];

.visible .entry _Z4initjP17curandStateXORWOW(
	.param .u32 _Z4initjP17curandStateXORWOW_param_0,
	.param .u64 .ptr .align 1 _Z4initjP17curandStateXORWOW_param_1
)
{
	.reg .pred 	%p<24>;
	.reg .b32 	%r<409>;
	.reg .b64 	%rd<18>;

	ld.param.u32 	%r182, [_Z4initjP17curandStateXORWOW_param_0];
	ld.param.u64 	%rd8, [_Z4initjP17curandStateXORWOW_param_1];
	cvta.to.global.u64 	%rd9, %rd8;
	mov.u32 	%r183, %ctaid.x;
	mov.u32 	%r184, %ntid.x;
	mov.u32 	%r185, %tid.x;
	mad.lo.s32 	%r186, %r183, %r184, %r185;
	cvt.s64.s32 	%rd17, %r186;
	mul.wide.s32 	%rd10, %r186, 48;
	add.s64 	%rd2, %rd9, %rd10;
	xor.b32  	%r187, %r182, -1429050551;
	mul.lo.s32 	%r188, %r187, 1099087573;
	add.s32 	%r189, %r188, -638133224;
	add.s32 	%r190, %r188, 123456789;
	st.global.v2.u32 	[%rd2], {%r189, %r190};
	xor.b32  	%r191, %r188, 362436069;
	mov.b32 	%r192, -123459836;
	st.global.v2.u32 	[%rd2+8], {%r191, %r192};
	add.s32 	%r193, %r188, 5783321;
	mov.b32 	%r194, -589760388;
	st.global.v2.u32 	[%rd2+16], {%r194, %r193};
	setp.eq.s32 	%p1, %r186, 0;
	@%p1 bra 	$L__BB0_42;
	mov.b32 	%r315, 0;
	mov.u64 	%rd12, precalc_xorwow_matrix;
$L__BB0_2:
	and.b64  	%rd4, %rd17, 3;
	setp.eq.s64 	%p2, %rd4, 0;
	@%p2 bra 	$L__BB0_41;
	mul.wide.u32 	%rd11, %r315, 3200;
	add.s64 	%rd5, %rd12, %rd11;
	cvt.u32.u64 	%r2, %rd4;
	mov.b32 	%r316, 0;
$L__BB0_4:
	mov.b32 	%r329, 0;
	mov.u32 	%r330, %r329;
	mov.u32 	%r331, %r329;
	mov.u32 	%r332, %r329;
	mov.u32 	%r333, %r329;
	mov.u32 	%r322, %r329;
$L__BB0_5:
	mul.wide.u32 	%rd13, %r322, 4;
	add.s64 	%rd14, %rd2, %rd13;
	ld.global.u32 	%r10, [%rd14+4];
	shl.b32 	%r11, %r322, 5;
	mov.b32 	%r328, 0;
$L__BB0_6:
	.pragma "nounroll";
	shr.u32 	%r199, %r10, %r328;
	and.b32  	%r200, %r199, 1;
	setp.eq.b32 	%p3, %r200, 1;
	not.pred 	%p4, %p3;
	add.s32 	%r201, %r11, %r328;
	mul.lo.s32 	%r202, %r201, 5;
	mul.wide.u32 	%rd15, %r202, 4;
	add.s64 	%rd6, %rd5, %rd15;
	@%p4 bra 	$L__BB0_8;
	ld.global.u32 	%r203, [%rd6];
	xor.b32  	%r333, %r333, %r203;
	ld.global.u32 	%r204, [%rd6+4];
	xor.b32  	%r332, %r332, %r204;
	ld.global.u32 	%r205, [%rd6+8];
	xor.b32  	%r331, %r331, %r205;
	ld.global.u32 	%r206, [%rd6+12];
	xor.b32  	%r330, %r330, %r206;
	ld.global.u32 	%r207, [%rd6+16];
	xor.b32  	%r329, %r329, %r207;
$L__BB0_8:
	and.b32  	%r209, %r199, 2;
	setp.eq.s32 	%p5, %r209, 0;
	@%p5 bra 	$L__BB0_10;
	ld.global.u32 	%r210, [%rd6+20];
	xor.b32  	%r333, %r333, %r210;
	ld.global.u32 	%r211, [%rd6+24];
	xor.b32  	%r332, %r332, %r211;
	ld.global.u32 	%r212, [%rd6+28];
	xor.b32  	%r331, %r331, %r212;
	ld.global.u32 	%r213, [%rd6+32];
	xor.b32  	%r330, %r330, %r213;
	ld.global.u32 	%r214, [%rd6+36];
	xor.b32  	%r329, %r329, %r214;
$L__BB0_10:
	and.b32  	%r216, %r199, 4;
	setp.eq.s32 	%p6, %r216, 0;
	@%p6 bra 	$L__BB0_12;
	ld.global.u32 	%r217, [%rd6+40];
	xor.b32  	%r333, %r333, %r217;
	ld.global.u32 	%r218, [%rd6+44];
	xor.b32  	%r332, %r332, %r218;
	ld.global.u32 	%r219, [%rd6+48];
	xor.b32  	%r331, %r331, %r219;
	ld.global.u32 	%r220, [%rd6+52];
	xor.b32  	%r330, %r330, %r220;
	ld.global.u32 	%r221, [%rd6+56];
	xor.b32  	%r329, %r329, %r221;
$L__BB0_12:
	and.b32  	%r223, %r199, 8;
	setp.eq.s32 	%p7, %r223, 0;
	@%p7 bra 	$L__BB0_14;
	ld.global.u32 	%r224, [%rd6+60];
	xor.b32  	%r333, %r333, %r224;
	ld.global.u32 	%r225, [%rd6+64];
	xor.b32  	%r332, %r332, %r225;
	ld.global.u32 	%r226, [%rd6+68];
	xor.b32  	%r331, %r331, %r226;
	ld.global.u32 	%r227, [%rd6+72];
	xor.b32  	%r330, %r330, %r227;
	ld.global.u32 	%r228, [%rd6+76];
	xor.b32  	%r329, %r329, %r228;
$L__BB0_14:
	and.b32  	%r230, %r199, 16;
	setp.eq.s32 	%p8, %r230, 0;
	@%p8 bra 	$L__BB0_16;
	ld.global.u32 	%r231, [%rd6+80];
	xor.b32  	%r333, %r333, %r231;
	ld.global.u32 	%r232, [%rd6+84];
	xor.b32  	%r332, %r332, %r232;
	ld.global.u32 	%r233, [%rd6+88];
	xor.b32  	%r331, %r331, %r233;
	ld.global.u32 	%r234, [%rd6+92];
	xor.b32  	%r330, %r330, %r234;
	ld.global.u32 	%r235, [%rd6+96];
	xor.b32  	%r329, %r329, %r235;
$L__BB0_16:
	and.b32  	%r237, %r199, 32;
	setp.eq.s32 	%p9, %r237, 0;
	@%p9 bra 	$L__BB0_18;
	ld.global.u32 	%r238, [%rd6+100];
	xor.b32  	%r333, %r333, %r238;
	ld.global.u32 	%r239, [%rd6+104];
	xor.b32  	%r332, %r332, %r239;
	ld.global.u32 	%r240, [%rd6+108];
	xor.b32  	%r331, %r331, %r240;
	ld.global.u32 	%r241, [%rd6+112];
	xor.b32  	%r330, %r330, %r241;
	ld.global.u32 	%r242, [%rd6+116];
	xor.b32  	%r329, %r329, %r242;
$L__BB0_18:
	and.b32  	%r244, %r199, 64;
	setp.eq.s32 	%p10, %r244, 0;
	@%p10 bra 	$L__BB0_20;
	ld.global.u32 	%r245, [%rd6+120];
	xor.b32  	%r333, %r333, %r245;
	ld.global.u32 	%r246, [%rd6+124];
	xor.b32  	%r332, %r332, %r246;
	ld.global.u32 	%r247, [%rd6+128];
	xor.b32  	%r331, %r331, %r247;
	ld.global.u32 	%r248, [%rd6+132];
	xor.b32  	%r330, %r330, %r248;
	ld.global.u32 	%r249, [%rd6+136];
	xor.b32  	%r329, %r329, %r249;
$L__BB0_20:
	and.b32  	%r251, %r199, 128;
	setp.eq.s32 	%p11, %r251, 0;
	@%p11 bra 	$L__BB0_22;
	ld.global.u32 	%r252, [%rd6+140];
	xor.b32  	%r333, %r333, %r252;
	ld.global.u32 	%r253, [%rd6+144];
	xor.b32  	%r332, %r332, %r253;
	ld.global.u32 	%r254, [%rd6+148];
	xor.b32  	%r331, %r331, %r254;
	ld.global.u32 	%r255, [%rd6+152];
	xor.b32  	%r330, %r330, %r255;
	ld.global.u32 	%r256, [%rd6+156];
	xor.b32  	%r329, %r329, %r256;
$L__BB0_22:
	and.b32  	%r258, %r199, 256;
	setp.eq.s32 	%p12, %r258, 0;
	@%p12 bra 	$L__BB0_24;
	ld.global.u32 	%r259, [%rd6+160];
	xor.b32  	%r333, %r333, %r259;
	ld.global.u32 	%r260, [%rd6+164];
	xor.b32  	%r332, %r332, %r260;
	ld.global.u32 	%r261, [%rd6+168];
	xor.b32  	%r331, %r331, %r261;
	ld.global.u32 	%r262, [%rd6+172];
	xor.b32  	%r330, %r330, %r262;
	ld.global.u32 	%r263, [%rd6+176];
	xor.b32  	%r329, %r329, %r263;
$L__BB0_24:
	and.b32  	%r265, %r199, 512;
	setp.eq.s32 	%p13, %r265, 0;
	@%p13 bra 	$L__BB0_26;
	ld.global.u32 	%r266, [%rd6+180];
	xor.b32  	%r333, %r333, %r266;
	ld.global.u32 	%r267, [%rd6+184];
	xor.b32  	%r332, %r332, %r267;
	ld.global.u32 	%r268, [%rd6+188];
	xor.b32  	%r331, %r331, %r268;
	ld.global.u32 	%r269, [%rd6+192];
	xor.b32  	%r330, %r330, %r269;
	ld.global.u32 	%r270, [%rd6+196];
	xor.b32  	%r329, %r329, %r270;
$L__BB0_26:
	and.b32  	%r272, %r199, 1024;
	setp.eq.s32 	%p14, %r272, 0;
	@%p14 bra 	$L__BB0_28;
	ld.global.u32 	%r273, [%rd6+200];
	xor.b32  	%r333, %r333, %r273;
	ld.global.u32 	%r274, [%rd6+204];
	xor.b32  	%r332, %r332, %r274;
	ld.global.u32 	%r275, [%rd6+208];
	xor.b32  	%r331, %r331, %r275;
	ld.global.u32 	%r276, [%rd6+212];
	xor.b32  	%r330, %r330, %r276;
	ld.global.u32 	%r277, [%rd6+216];
	xor.b32  	%r329, %r329, %r277;
$L__BB0_28:
	and.b32  	%r279, %r199, 2048;
	setp.eq.s32 	%p15, %r279, 0;
	@%p15 bra 	$L__BB0_30;
	ld.global.u32 	%r280, [%rd6+220];
	xor.b32  	%r333, %r333, %r280;
	ld.global.u32 	%r281, [%rd6+224];
	xor.b32  	%r332, %r332, %r281;
	ld.global.u32 	%r282, [%rd6+228];
	xor.b32  	%r331, %r331, %r282;
	ld.global.u32 	%r283, [%rd6+232];
	xor.b32  	%r330, %r330, %r283;
	ld.global.u32 	%r284, [%rd6+236];
	xor.b32  	%r329, %r329, %r284;
$L__BB0_30:
	and.b32  	%r286, %r199, 4096;
	setp.eq.s32 	%p16, %r286, 0;
	@%p16 bra 	$L__BB0_32;
	ld.global.u32 	%r287, [%rd6+240];
	xor.b32  	%r333, %r333, %r287;
	ld.global.u32 	%r288, [%rd6+244];
	xor.b32  	%r332, %r332, %r288;
	ld.global.u32 	%r289, [%rd6+248];
	xor.b32  	%r331, %r331, %r289;
	ld.global.u32 	%r290, [%rd6+252];
	xor.b32  	%r330, %r330, %r290;
	ld.global.u32 	%r291, [%rd6+256];
	xor.b32  	%r329, %r329, %r291;
$L__BB0_32:
	and.b32  	%r293, %r199, 8192;
	setp.eq.s32 	%p17, %r293, 0;
	@%p17 bra 	$L__BB0_34;
	ld.global.u32 	%r294, [%rd6+260];
	xor.b32  	%r333, %r333, %r294;
	ld.global.u32 	%r295, [%rd6+264];
	xor.b32  	%r332, %r332, %r295;
	ld.global.u32 	%r296, [%rd6+268];
	xor.b32  	%r331, %r331, %r296;
	ld.global.u32 	%r297, [%rd6+272];
	xor.b32  	%r330, %r330, %r297;
	ld.global.u32 	%r298, [%rd6+276];
	xor.b32  	%r329, %r329, %r298;
$L__BB0_34:
	and.b32  	%r300, %r199, 16384;
	setp.eq.s32 	%p18, %r300, 0;
	@%p18 bra 	$L__BB0_36;
	ld.global.u32 	%r301, [%rd6+280];
	xor.b32  	%r333, %r333, %r301;
	ld.global.u32 	%r302, [%rd6+284];
	xor.b32  	%r332, %r332, %r302;
	ld.global.u32 	%r303, [%rd6+288];
	xor.b32  	%r331, %r331, %r303;
	ld.global.u32 	%r304, [%rd6+292];
	xor.b32  	%r330, %r330, %r304;
	ld.global.u32 	%r305, [%rd6+296];
	xor.b32  	%r329, %r329, %r305;
$L__BB0_36:
	and.b32  	%r307, %r199, 32768;
	setp.eq.s32 	%p19, %r307, 0;
	@%p19 bra 	$L__BB0_38;
	ld.global.u32 	%r308, [%rd6+300];
	xor.b32  	%r333, %r333, %r308;
	ld.global.u32 	%r309, [%rd6+304];
	xor.b32  	%r332, %r332, %r309;
	ld.global.u32 	%r310, [%rd6+308];
	xor.b32  	%r331, %r331, %r310;
	ld.global.u32 	%r311, [%rd6+312];
	xor.b32  	%r330, %r330, %r311;
	ld.global.u32 	%r312, [%rd6+316];
	xor.b32  	%r329, %r329, %r312;
$L__BB0_38:
	add.s32 	%r328, %r328, 16;
	setp.ne.s32 	%p20, %r328, 32;
	@%p20 bra 	$L__BB0_6;
	mad.lo.s32 	%r313, %r322, -31, %r11;
	add.s32 	%r322, %r313, 1;
	setp.ne.s32 	%p21, %r322, 5;
	@%p21 bra 	$L__BB0_5;
	st.global.u32 	[%rd2+4], %r333;
	st.global.u32 	[%rd2+8], %r332;
	st.global.u32 	[%rd2+12], %r331;
	st.global.u32 	[%rd2+16], %r330;
	st.global.u32 	[%rd2+20], %r329;
	add.s32 	%r316, %r316, 1;
	setp.lt.u32 	%p22, %r316, %r2;
	@%p22 bra 	$L__BB0_4;
$L__BB0_41:
	shr.u64 	%rd7, %rd17, 2;
	add.s32 	%r315, %r315, 1;
	setp.gt.u64 	%p23, %rd17, 3;
	mov.u64 	%rd17, %rd7;
	@%p23 bra 	$L__BB0_2;
$L__BB0_42:
	mov.b32 	%r314, 0;
	st.global.v2.u32 	[%rd2+24], {%r314, %r314};
	st.global.u32 	[%rd2+32], %r314;
	mov.b64 	%rd16, 0;
	st.global.u64 	[%rd2+40], %rd16;
	ret;

}
	// .globl	_Z15generate_randomP17curandStateXORWOWPi
.visible .entry _Z15generate_randomP17curandStateXORWOWPi(
	.param .u64 .ptr .align 1 _Z15generate_randomP17curandStateXORWOWPi_param_0,
	.param .u64 .ptr .align 1 _Z15generate_randomP17curandStateXORWOWPi_param_1
)
{
	.reg .b32 	%r<24>;
	.reg .b64 	%rd<9>;

	ld.param.u64 	%rd1, [_Z15generate_randomP17curandStateXORWOWPi_param_0];
	ld.param.u64 	%rd2, [_Z15generate_randomP17curandStateXORWOWPi_param_1];
	cvta.to.global.u64 	%rd3, %rd2;
	cvta.to.global.u64 	%rd4, %rd1;
	mov.u32 	%r1, %ctaid.x;
	mov.u32 	%r2, %ntid.x;
	mov.u32 	%r3, %tid.x;
	mad.lo.s32 	%r4, %r1, %r2, %r3;
	mul.wide.s32 	%rd5, %r4, 48;
	add.s64 	%rd6, %rd4, %rd5;
	ld.global.v2.u32 	{%r5, %r6}, [%rd6];
	shr.u32 	%r7, %r6, 2;
	xor.b32  	%r8, %r7, %r6;
	ld.global.v2.u32 	{%r9, %r10}, [%rd6+8];
	ld.global.v2.u32 	{%r11, %r12}, [%rd6+16];
	st.global.v2.u32 	[%rd6+8], {%r10, %r11};
	shl.b32 	%r13, %r12, 4;
	shl.b32 	%r14, %r8, 1;
	xor.b32  	%r15, %r14, %r13;
	xor.b32  	%r16, %r15, %r8;
	xor.b32  	%r17, %r16, %r12;
	st.global.v2.u32 	[%rd6+16], {%r12, %r17};
	add.s32 	%r18, %r5, 362437;
	st.global.v2.u32 	[%rd6], {%r18, %r9};
	add.s32 	%r19, %r17, %r18;
	mul.hi.u32 	%r20, %r19, 1374389535;
	shr.u32 	%r21, %r20, 5;
	mul.lo.s32 	%r22, %r21, 100;
	sub.s32 	%r23, %r19, %r22;
	mul.wide.s32 	%rd7, %r4, 4;
	add.s64 	%rd8, %rd3, %rd7;
	st.global.u32 	[%rd8], %r23;
	ret;

}


// ===== COMPILED SASS (sm_100) =====

	.target	sm_100

	.elftype	@"ET_EXEC"


//--------------------- .note.nv.tkinfo           --------------------------
	.section	.note.nv.tkinfo,"",@"SHT_NOTE"
	.sectionflags	@"SHF_NOTE_NV_TKINFO"
	.tkinfo
        /*0018*/ 	.word	0x00000002
        /*0030*/ 	.string	""
        /*0030*/ 	.string	"ptxas"
        /*0030*/ 	.string	"Cuda compilation tools, release 13.0, V13.0.88"
        /*0030*/ 	.string	"Build cuda_13.0.r13.0/compiler.36424714_0"
        /*0030*/ 	.string	"-arch sm_100 -m 64 "



//--------------------- .note.nv.cuinfo           --------------------------
	.section	.note.nv.cuinfo,"",@"SHT_NOTE"
	.sectionflags	@"SHF_NOTE_NV_CUINFO"
        /*0018*/ 	.short	0x0002
        /*001a*/ 	.short	0x0064
        /*001c*/ 	.short	0x0082
	.zero		2


//--------------------- .nv.info                  --------------------------
	.section	.nv.info,"",@"SHT_CUDA_INFO"
	.align	4


	//----- nvinfo : EIATTR_REGCOUNT
	.align		4
        /*0000*/ 	.byte	0x04, 0x2f
        /*0002*/ 	.short	(.L_10 - .L_9)
	.align		4
.L_9:
        /*0004*/ 	.word	index@(_Z4initjP17curandStateXORWOW)
        /*0008*/ 	.word	0x0000001f


	//----- nvinfo : EIATTR_FRAME_SIZE
	.align		4
.L_10:
        /*000c*/ 	.byte	0x04, 0x11
        /*000e*/ 	.short	(.L_12 - .L_11)
	.align		4
.L_11:
        /*0010*/ 	.word	index@(_Z4initjP17curandStateXORWOW)
        /*0014*/ 	.word	0x00000000


	//----- nvinfo : EIATTR_REGCOUNT
	.align		4
.L_12:
        /*0018*/ 	.byte	0x04, 0x2f
        /*001a*/ 	.short	(.L_14 - .L_13)
	.align		4
.L_13:
        /*001c*/ 	.word	index@(_Z15generate_randomP17curandStateXORWOWPi)
        /*0020*/ 	.word	0x00000016


	//----- nvinfo : EIATTR_FRAME_SIZE
	.align		4
.L_14:
        /*0024*/ 	.byte	0x04, 0x11
        /*0026*/ 	.short	(.L_16 - .L_15)
	.align		4
.L_15:
        /*0028*/ 	.word	index@(_Z15generate_randomP17curandStateXORWOWPi)
        /*002c*/ 	.word	0x00000000


	//----- nvinfo : EIATTR_MIN_STACK_SIZE
	.align		4
.L_16:
        /*0030*/ 	.byte	0x04, 0x12
        /*0032*/ 	.short	(.L_18 - .L_17)
	.align		4
.L_17:
        /*0034*/ 	.word	index@(_Z15generate_randomP17curandStateXORWOWPi)
        /*0038*/ 	.word	0x00000000


	//----- nvinfo : EIATTR_MIN_STACK_SIZE
	.align		4
.L_18:
        /*003c*/ 	.byte	0x04, 0x12
        /*003e*/ 	.short	(.L_20 - .L_19)
	.align		4
.L_19:
        /*0040*/ 	.word	index@(_Z4initjP17curandStateXORWOW)
        /*0044*/ 	.word	0x00000000
.L_20:


//--------------------- .nv.compat                --------------------------
	.section	.nv.compat,"",@"SHT_CUDA_COMPAT_INFO"
	.align	4
        /*0000*/ 	.byte	0x02, 0x09, 0x00, 0x00, 0x02, 0x02, 0x01, 0x00, 0x02, 0x05, 0x05, 0x00, 0x03, 0x07, 0x01, 0x01
        /*0010*/ 	.byte	0x02, 0x03, 0x00, 0x00, 0x02, 0x06, 0x01, 0x00, 0x04, 0x0b, 0x08, 0x00, 0x09, 0x00, 0x00, 0x00
        /*0020*/ 	.byte	0x00, 0x00, 0x00, 0x00


//--------------------- .nv.info._Z15generate_randomP17curandStateXORWOWPi --------------------------
	.section	.nv.info._Z15generate_randomP17curandStateXORWOWPi,"",@"SHT_CUDA_INFO"
	.sectionflags	@""
	.align	4


	//----- nvinfo : EIATTR_CUDA_API_VERSION
	.align		4
        /*0000*/ 	.byte	0x04, 0x37
        /*0002*/ 	.short	(.L_22 - .L_21)
.L_21:
        /*0004*/ 	.word	0x00000082


	//----- nvinfo : EIATTR_KPARAM_INFO
	.align		4
.L_22:
        /*0008*/ 	.byte	0x04, 0x17
        /*000a*/ 	.short	(.L_24 - .L_23)
.L_23:
        /*000c*/ 	.word	0x00000000
        /*0010*/ 	.short	0x0001
        /*0012*/ 	.short	0x0008
        /*0014*/ 	.byte	0x00, 0xf5, 0x21, 0x00


	//----- nvinfo : EIATTR_KPARAM_INFO
	.align		4
.L_24:
        /*0018*/ 	.byte	0x04, 0x17
        /*001a*/ 	.short	(.L_26 - .L_25)
.L_25:
        /*001c*/ 	.word	0x00000000
        /*0020*/ 	.short	0x0000
        /*0022*/ 	.short	0x0000
        /*0024*/ 	.byte	0x00, 0xf5, 0x21, 0x00


	//----- nvinfo : EIATTR_SPARSE_MMA_MASK
	.align		4
.L_26:
        /*0028*/ 	.byte	0x03, 0x50
        /*002a*/ 	.short	0x0000


	//----- nvinfo : EIATTR_MAXREG_COUNT
	.align		4
        /*002c*/ 	.byte	0x03, 0x1b
        /*002e*/ 	.short	0x00ff


	//----- nvinfo : EIATTR_MERCURY_ISA_VERSION
	.align		4
        /*0030*/ 	.byte	0x03, 0x5f
        /*0032*/ 	.short	0x0101


	//----- nvinfo : EIATTR_VRC_CTA_INIT_COUNT
	.align		4
        /*0034*/ 	.byte	0x02, 0x4a
	.zero		1
	.zero		1


	//----- nvinfo : EIATTR_EXIT_INSTR_OFFSETS
	.align		4
        /*0038*/ 	.byte	0x04, 0x1c
        /*003a*/ 	.short	(.L_28 - .L_27)


	//   ....[0]....
.L_27:
        /*003c*/ 	.word	0x00000200


	//----- nvinfo : EIATTR_CBANK_PARAM_SIZE
	.align		4
.L_28:
        /*0040*/ 	.byte	0x03, 0x19
        /*0042*/ 	.short	0x0010


	//----- nvinfo : EIATTR_PARAM_CBANK
	.align		4
        /*0044*/ 	.byte	0x04, 0x0a
        /*0046*/ 	.short	(.L_30 - .L_29)
	.align		4
.L_29:
        /*0048*/ 	.word	index@(.nv.constant0._Z15generate_randomP17curandStateXORWOWPi)
        /*004c*/ 	.short	0x0380
        /*004e*/ 	.short	0x0010


	//----- nvinfo : EIATTR_SW_WAR
	.align		4
.L_30:
        /*0050*/ 	.byte	0x04, 0x36
        /*0052*/ 	.short	(.L_32 - .L_31)
.L_31:
        /*0054*/ 	.word	0x00000008
.L_32:


//--------------------- .nv.info._Z4initjP17curandStateXORWOW --------------------------
	.section	.nv.info._Z4initjP17curandStateXORWOW,"",@"SHT_CUDA_INFO"
	.sectionflags	@""
	.align	4


	//----- nvinfo : EIATTR_CUDA_API_VERSION
	.align		4
        /*0000*/ 	.byte	0x04, 0x37
        /*0002*/ 	.short	(.L_34 - .L_33)
.L_33:
        /*0004*/ 	.word	0x00000082


	//----- nvinfo : EIATTR_KPARAM_INFO
	.align		4
.L_34:
        /*0008*/ 	.byte	0x04, 0x17
        /*000a*/ 	.short	(.L_36 - .L_35)
.L_35:
        /*000c*/ 	.word	0x00000000
        /*0010*/ 	.short	0x0001
        /*0012*/ 	.short	0x0008
        /*0014*/ 	.byte	0x00, 0xf5, 0x21, 0x00


	//----- nvinfo : EIATTR_KPARAM_INFO
	.align		4
.L_36:
        /*0018*/ 	.byte	0x04, 0x17
        /*001a*/ 	.short	(.L_38 - .L_37)
.L_37:
        /*001c*/ 	.word	0x00000000
        /*0020*/ 	.short	0x0000
        /*0022*/ 	.short	0x0000
        /*0024*/ 	.byte	0x00, 0xf0, 0x11, 0x00


	//----- nvinfo : EIATTR_SPARSE_MMA_MASK
	.align		4
.L_38:
        /*0028*/ 	.byte	0x03, 0x50
        /*002a*/ 	.short	0x0000


	//----- nvinfo : EIATTR_MAXREG_COUNT
	.align		4
        /*002c*/ 	.byte	0x03, 0x1b
        /*002e*/ 	.short	0x00ff


	//----- nvinfo : EIATTR_MERCURY_ISA_VERSION
	.align		4
        /*0030*/ 	.byte	0x03, 0x5f
        /*0032*/ 	.short	0x0101


	//----- nvinfo : EIATTR_VRC_CTA_INIT_COUNT
	.align		4
        /*0034*/ 	.byte	0x02, 0x4a
	.zero		1
	.zero		1


	//----- nvinfo : EIATTR_EXIT_INSTR_OFFSETS
	.align		4
        /*0038*/ 	.byte	0x04, 0x1c
        /*003a*/ 	.short	(.L_40 - .L_39)


	//   ....[0]....
.L_39:
        /*003c*/ 	.word	0x00000eb0


	//----- nvinfo : EIATTR_CRS_STACK_SIZE
	.align		4
.L_40:
        /*0040*/ 	.byte	0x04, 0x1e
        /*0042*/ 	.short	(.L_42 - .L_41)
.L_41:
        /*0044*/ 	.word	0x00000000


	//----- nvinfo : EIATTR_CBANK_PARAM_SIZE
	.align		4
.L_42:
        /*0048*/ 	.byte	0x03, 0x19
        /*004a*/ 	.short	0x0010


	//----- nvinfo : EIATTR_PARAM_CBANK
	.align		4
        /*004c*/ 	.byte	0x04, 0x0a
        /*004e*/ 	.short	(.L_44 - .L_43)
	.align		4
.L_43:
        /*0050*/ 	.word	index@(.nv.constant0._Z4initjP17curandStateXORWOW)
        /*0054*/ 	.short	0x0380
        /*0056*/ 	.short	0x0010


	//----- nvinfo : EIATTR_SW_WAR
	.align		4
.L_44:
        /*0058*/ 	.byte	0x04, 0x36
        /*005a*/ 	.short	(.L_46 - .L_45)
.L_45:
        /*005c*/ 	.word	0x00000008
.L_46:


//--------------------- .nv.callgraph             --------------------------
	.section	.nv.callgraph,"",@"SHT_CUDA_CALLGRAPH"
	.align	4
	.sectionentsize	8
	.align		4
        /*0000*/ 	.word	0x00000000
	.align		4
        /*0004*/ 	.word	0xffffffff
	.align		4
        /*0008*/ 	.word	0x00000000
	.align		4
        /*000c*/ 	.word	0xfffffffe
	.align		4
        /*0010*/ 	.word	0x00000000
	.align		4
        /*0014*/ 	.word	0xfffffffd
	.align		4
        /*0018*/ 	.word	0x00000000
	.align		4
        /*001c*/ 	.word	0xfffffffc


//--------------------- .nv.constant4             --------------------------
	.section	.nv.constant4,"a",@progbits
	.align	8
	.align		8
.nv.constant4:
        /*0000*/ 	.dword	precalc_xorwow_matrix
	.align		8
        /*0008*/ 	.dword	precalc_xorwow_offset_matrix
	.align		8
        /*0010*/ 	.dword	mrg32k3aM1
	.align		8
        /*0018*/ 	.dword	mrg32k3aM2
	.align		8
        /*0020*/ 	.dword	mrg32k3aM1SubSeq
	.align		8
        /*0028*/ 	.dword	mrg32k3aM2SubSeq
	.align		8
        /*0030*/ 	.dword	mrg32k3aM1Seq
	.align		8
        /*0038*/ 	.dword	mrg32k3aM2Seq


//--------------------- .nv.constant3             --------------------------
	.section	.nv.constant3,"a",@progbits
	.align	8
.nv.constant3:
	.type		__cr_lgamma_table,@object
	.size		__cr_lgamma_table,(.L_8 - __cr_lgamma_table)
__cr_lgamma_table:
        /*0000*/ 	.byte	0x00, 0x00, 0x00, 0x00, 0x00, 0x00, 0x00, 0x00, 0x00, 0x00, 0x00, 0x00, 0x00, 0x00, 0x00, 0x00
        /*0010*/ 	.byte	0xef, 0x39, 0xfa, 0xfe, 0x42, 0x2e, 0xe6, 0x3f, 0x02, 0x20, 0x2a, 0xfa, 0x0b, 0xab, 0xfc, 0x3f
        /*0020*/ 	.byte	0xf9, 0x2c, 0x92, 0x7c, 0xa7, 0x6c, 0x09, 0x40, 0xc9, 0x79, 0x44, 0x3c, 0x64, 0x26, 0x13, 0x40
        /*0030*/ 	.byte	0xca, 0x01, 0xcf, 0x3a, 0x27, 0x51, 0x1a, 0x40, 0x30, 0xcc, 0x2d, 0xf3, 0xe1, 0x0c, 0x21, 0x40
        /*0040*/ 	.byte	0x0d, 0xb7, 0xfc, 0x82, 0x8e, 0x35, 0x25, 0x40
.L_8:


//--------------------- .text._Z15generate_randomP17curandStateXORWOWPi --------------------------
	.section	.text._Z15generate_randomP17curandStateXORWOWPi,"ax",@progbits
	.align	128
        .global         _Z15generate_randomP17curandStateXORWOWPi
        .type           _Z15generate_randomP17curandStateXORWOWPi,@function
        .size           _Z15generate_randomP17curandStateXORWOWPi,(.L_x_10 - _Z15generate_randomP17curandStateXORWOWPi)
        .other          _Z15generate_randomP17curandStateXORWOWPi,@"STO_CUDA_ENTRY STV_DEFAULT"
_Z15generate_randomP17curandStateXORWOWPi:
.text._Z15generate_randomP17curandStateXORWOWPi:
[----:B------:R-:W-:Y:S01]  /*0000*/  LDC R1, c[0x0][0x37c] ;  /* 0x0000df00ff017b82 */ /* 0x000fe20000000800 */
[----:B------:R-:W0:Y:S07]  /*0010*/  S2R R0, SR_TID.X ;  /* 0x0000000000007919 */ /* 0x000e2e0000002100 */
[----:B------:R-:W0:Y:S01]  /*0020*/  S2UR UR6, SR_CTAID.X ;  /* 0x00000000000679c3 */ /* 0x000e220000002500 */
[----:B------:R-:W1:Y:S07]  /*0030*/  LDCU.64 UR4, c[0x0][0x358] ;  /* 0x00006b00ff0477ac */ /* 0x000e6e0008000a00 */
[----:B------:R-:W0:Y:S08]  /*0040*/  LDC R11, c[0x0][0x360] ;  /* 0x0000d800ff0b7b82 */ /* 0x000e300000000800 */
[----:B------:R-:W2:Y:S01]  /*0050*/  LDC.64 R2, c[0x0][0x380] ;  /* 0x0000e000ff027b82 */ /* 0x000ea20000000a00 */
[----:B0-----:R-:W-:-:S04]  /*0060*/  IMAD R11, R11, UR6, R0 ;  /* 0x000000060b0b7c24 */ /* 0x001fc8000f8e0200 */
[----:B--2---:R-:W-:-:S05]  /*0070*/  IMAD.WIDE R2, R11, 0x30, R2 ;  /* 0x000000300b027825 */ /* 0x004fca00078e0202 */
[----:B-1----:R-:W2:Y:S04]  /*0080*/  LDG.E.64 R12, desc[UR4][R2.64] ;  /* 0x00000004020c7981 */ /* 0x002ea8000c1e1b00 */
[----:B------:R-:W3:Y:S04]  /*0090*/  LDG.E.64 R4, desc[UR4][R2.64+0x10] ;  /* 0x0000100402047981 */ /* 0x000ee8000c1e1b00 */
[----:B------:R-:W4:Y:S01]  /*00a0*/  LDG.E.64 R6, desc[UR4][R2.64+0x8] ;  /* 0x0000080402067981 */ /* 0x000f22000c1e1b00 */
[----:B--2---:R-:W-:Y:S02]  /*00b0*/  SHF.R.U32.HI R0, RZ, 0x2, R13 ;  /* 0x00000002ff007819 */ /* 0x004fe4000001160d */
[----:B------:R-:W-:-:S02]  /*00c0*/  IADD3 R12, PT, PT, R12, 0x587c5, RZ ;  /* 0x000587c50c0c7810 */ /* 0x000fc40007ffe0ff */
[----:B------:R-:W-:Y:S01]  /*00d0*/  LOP3.LUT R0, R0, R13, RZ, 0x3c, !PT ;  /* 0x0000000d00007212 */ /* 0x000fe200078e3cff */
[----:B---3--:R-:W-:Y:S01]  /*00e0*/  IMAD.SHL.U32 R9, R5, 0x10, RZ ;  /* 0x0000001005097824 */ /* 0x008fe200078e00ff */
[----:B------:R-:W-:Y:S01]  /*00f0*/  MOV R17, R4 ;  /* 0x0000000400117202 */ /* 0x000fe20000000f00 */
[----:B------:R-:W-:Y:S01]  /*0100*/  IMAD.MOV.U32 R18, RZ, RZ, R5 ;  /* 0x000000ffff127224 */ /* 0x000fe200078e0005 */
[----:B----4-:R-:W-:Y:S01]  /*0110*/  MOV R16, R7 ;  /* 0x0000000700107202 */ /* 0x010fe20000000f00 */
[----:B------:R-:W-:-:S04]  /*0120*/  IMAD.SHL.U32 R8, R0, 0x2, RZ ;  /* 0x0000000200087824 */ /* 0x000fc800078e00ff */
[----:B------:R-:W-:Y:S01]  /*0130*/  STG.E.64 desc[UR4][R2.64+0x8], R16 ;  /* 0x0000081002007986 */ /* 0x000fe2000c101b04 */
[----:B------:R-:W-:Y:S02]  /*0140*/  LOP3.LUT R0, R0, R8, R9, 0x96, !PT ;  /* 0x0000000800007212 */ /* 0x000fe400078e9609 */
[----:B------:R-:W0:Y:S02]  /*0150*/  LDC.64 R8, c[0x0][0x388] ;  /* 0x0000e200ff087b82 */ /* 0x000e240000000a00 */
[----:B------:R-:W-:-:S05]  /*0160*/  LOP3.LUT R19, R0, R5, RZ, 0x3c, !PT ;  /* 0x0000000500137212 */ /* 0x000fca00078e3cff */
[----:B------:R-:W-:Y:S01]  /*0170*/  IMAD.IADD R0, R19, 0x1, R12 ;  /* 0x0000000113007824 */ /* 0x000fe200078e020c */
[----:B------:R-:W-:Y:S03]  /*0180*/  STG.E.64 desc[UR4][R2.64+0x10], R18 ;  /* 0x0000101202007986 */ /* 0x000fe6000c101b04 */
[----:B------:R-:W-:-:S05]  /*0190*/  IMAD.HI.U32 R10, R0, 0x51eb851f, RZ ;  /* 0x51eb851f000a7827 */ /* 0x000fca00078e00ff */
[----:B------:R-:W-:-:S05]  /*01a0*/  SHF.R.U32.HI R13, RZ, 0x5, R10 ;  /* 0x00000005ff0d7819 */ /* 0x000fca000001160a */
[----:B------:R-:W-:Y:S01]  /*01b0*/  IMAD R15, R13, -0x64, R0 ;  /* 0xffffff9c0d0f7824 */ /* 0x000fe200078e0200 */
[----:B------:R-:W-:Y:S01]  /*01c0*/  MOV R13, R6 ;  /* 0x00000006000d7202 */ /* 0x000fe20000000f00 */
[----:B0-----:R-:W-:-:S04]  /*01d0*/  IMAD.WIDE R4, R11, 0x4, R8 ;  /* 0x000000040b047825 */ /* 0x001fc800078e0208 */
[----:B------:R-:W-:Y:S04]  /*01e0*/  STG.E.64 desc[UR4][R2.64], R12 ;  /* 0x0000000c02007986 */ /* 0x000fe8000c101b04 */
[----:B------:R-:W-:Y:S01]  /*01f0*/  STG.E desc[UR4][R4.64], R15 ;  /* 0x0000000f04007986 */ /* 0x000fe2000c101904 */
[----:B------:R-:W-:Y:S05]  /*0200*/  EXIT ;  /* 0x000000000000794d */ /* 0x000fea0003800000 */
.L_x_0:
[----:B------:R-:W-:-:S00]  /*0210*/  BRA `(.L_x_0) ;  /* 0xfffffffc00fc7947 */ /* 0x000fc0000383ffff */
[----:B------:R-:W-:-:S00]  /*0220*/  NOP ;  /* 0x0000000000007918 */ /* 0x000fc00000000000 */
        /* <DEDUP_REMOVED lines=13> */
.L_x_10:


//--------------------- .text._Z4initjP17curandStateXORWOW --------------------------
	.section	.text._Z4initjP17curandStateXORWOW,"ax",@progbits
	.align	128
        .global         _Z4initjP17curandStateXORWOW
        .type           _Z4initjP17curandStateXORWOW,@function
        .size           _Z4initjP17curandStateXORWOW,(.L_x_11 - _Z4initjP17curandStateXORWOW)
        .other          _Z4initjP17curandStateXORWOW,@"STO_CUDA_ENTRY STV_DEFAULT"
_Z4initjP17curandStateXORWOW:
.text._Z4initjP17curandStateXORWOW:
[----:B------:R-:W-:Y:S01]  /*0000*/  LDC R1, c[0x0][0x37c] ;  /* 0x0000df00ff017b82 */ /* 0x000fe20000000800 */
[----:B------:R-:W0:Y:S07]  /*0010*/  S2R R2, SR_TID.X ;  /* 0x0000000000027919 */ /* 0x000e2e0000002100 */
[----:B------:R-:W1:Y:S01]  /*0020*/  LDC R0, c[0x0][0x380] ;  /* 0x0000e000ff007b82 */ /* 0x000e620000000800 */
[----:B------:R-:W2:Y:S01]  /*0030*/  LDCU.64 UR4, c[0x0][0x358] ;  /* 0x00006b00ff0477ac */ /* 0x000ea20008000a00 */
[----:B------:R-:W-:Y:S01]  /*0040*/  IMAD.MOV.U32 R5, RZ, RZ, -0x75bd8fc ;  /* 0xf8a42704ff057424 */ /* 0x000fe200078e00ff */
[----:B------:R-:W-:Y:S01]  /*0050*/  BSSY.RECONVERGENT B0, `(.L_x_1) ;  /* 0x00000e2000007945 */ /* 0x000fe20003800200 */
[----:B------:R-:W-:-:S04]  /*0060*/  IMAD.MOV.U32 R8, RZ, RZ, -0x23270784 ;  /* 0xdcd8f87cff087424 */ /* 0x000fc800078e00ff */
[----:B------:R-:W0:Y:S08]  /*0070*/  S2UR UR6, SR_CTAID.X ;  /* 0x00000000000679c3 */ /* 0x000e300000002500 */
[----:B------:R-:W0:Y:S08]  /*0080*/  LDC R13, c[0x0][0x360] ;  /* 0x0000d800ff0d7b82 */ /* 0x000e300000000800 */
[----:B------:R-:W3:Y:S01]  /*0090*/  LDC.64 R6, c[0x0][0x388] ;  /* 0x0000e200ff067b82 */ /* 0x000ee20000000a00 */
[----:B-1----:R-:W-:-:S05]  /*00a0*/  LOP3.LUT R0, R0, 0xaad26b49, RZ, 0x3c, !PT ;  /* 0xaad26b4900007812 */ /* 0x002fca00078e3cff */
[----:B------:R-:W-:-:S04]  /*00b0*/  IMAD R0, R0, 0x4182bed5, RZ ;  /* 0x4182bed500007824 */ /* 0x000fc800078e02ff */
[C---:B------:R-:W-:Y:S01]  /*00c0*/  VIADD R3, R0.reuse, 0x75bcd15 ;  /* 0x075bcd1500037836 */ /* 0x040fe20000000000 */
[C---:B------:R-:W-:Y:S01]  /*00d0*/  LOP3.LUT R4, R0.reuse, 0x159a55e5, RZ, 0x3c, !PT ;  /* 0x159a55e500047812 */ /* 0x040fe200078e3cff */
[C---:B------:R-:W-:Y:S02]  /*00e0*/  VIADD R9, R0.reuse, 0x583f19 ;  /* 0x00583f1900097836 */ /* 0x040fe40000000000 */
[----:B0-----:R-:W-:Y:S02]  /*00f0*/  IMAD R13, R13, UR6, R2 ;  /* 0x000000060d0d7c24 */ /* 0x001fe4000f8e0202 */
[----:B------:R-:W-:-:S03]  /*0100*/  VIADD R2, R0, 0xd9f6dc18 ;  /* 0xd9f6dc1800027836 */ /* 0x000fc60000000000 */
[C---:B------:R-:W-:Y:S01]  /*0110*/  ISETP.NE.AND P0, PT, R13.reuse, RZ, PT ;  /* 0x000000ff0d00720c */ /* 0x040fe20003f05270 */
[----:B---3--:R-:W-:-:S05]  /*0120*/  IMAD.WIDE R6, R13, 0x30, R6 ;  /* 0x000000300d067825 */ /* 0x008fca00078e0206 */
[----:B--2---:R0:W-:Y:S04]  /*0130*/  STG.E.64 desc[UR4][R6.64], R2 ;  /* 0x0000000206007986 */ /* 0x0041e8000c101b04 */
[----:B------:R0:W-:Y:S04]  /*0140*/  STG.E.64 desc[UR4][R6.64+0x8], R4 ;  /* 0x0000080406007986 */ /* 0x0001e8000c101b04 */
[----:B------:R0:W-:Y:S01]  /*0150*/  STG.E.64 desc[UR4][R6.64+0x10], R8 ;  /* 0x0000100806007986 */ /* 0x0001e2000c101b04 */
[----:B------:R-:W-:Y:S05]  /*0160*/  @!P0 BRA `(.L_x_2) ;  /* 0x0000000c00408947 */ /* 0x000fea0003800000 */
[----:B------:R-:W-:Y:S01]  /*0170*/  SHF.R.S32.HI R0, RZ, 0x1f, R13 ;  /* 0x0000001fff007819 */ /* 0x000fe2000001140d */
[----:B------:R-:W-:-:S07]  /*0180*/  IMAD.MOV.U32 R12, RZ, RZ, RZ ;  /* 0x000000ffff0c7224 */ /* 0x000fce00078e00ff */
.L_x_8:
[----:B0-----:R-:W-:Y:S01]  /*0190*/  LOP3.LUT R2, R13, 0x3, RZ, 0xc0, !PT ;  /* 0x000000030d027812 */ /* 0x001fe200078ec0ff */
[----:B------:R-:W-:Y:S03]  /*01a0*/  BSSY.RECONVERGENT B1, `(.L_x_3) ;  /* 0x00000c6000017945 */ /* 0x000fe60003800200 */
[----:B------:R-:W-:-:S04]  /*01b0*/  ISETP.NE.U32.AND P0, PT, R2, RZ, PT ;  /* 0x000000ff0200720c */ /* 0x000fc80003f05070 */
[----:B------:R-:W-:-:S13]  /*01c0*/  ISETP.NE.AND.EX P0, PT, RZ, RZ, PT, P0 ;  /* 0x000000ffff00720c */ /* 0x000fda0003f05300 */
[----:B------:R-:W-:Y:S05]  /*01d0*/  @!P0 BRA `(.L_x_4) ;  /* 0x0000000c00088947 */ /* 0x000fea0003800000 */
[----:B------:R-:W0:Y:S01]  /*01e0*/  LDC.64 R8, c[0x4][RZ] ;  /* 0x01000000ff087b82 */ /* 0x000e220000000a00 */
[----:B------:R-:W-:Y:S02]  /*01f0*/  IMAD.MOV.U32 R14, RZ, RZ, RZ ;  /* 0x000000ffff0e7224 */ /* 0x000fe400078e00ff */
[----:B0-----:R-:W-:-:S07]  /*0200*/  IMAD.WIDE.U32 R8, R12, 0xc80, R8 ;  /* 0x00000c800c087825 */ /* 0x001fce00078e0008 */
.L_x_7:
[----:B0-----:R-:W-:Y:S01]  /*0210*/  IMAD.MOV.U32 R15, RZ, RZ, RZ ;  /* 0x000000ffff0f7224 */ /* 0x001fe200078e00ff */
[----:B------:R-:W-:Y:S01]  /*0220*/  CS2R R2, SRZ ;  /* 0x0000000000027805 */ /* 0x000fe2000001ff00 */
[----:B------:R-:W-:Y:S01]  /*0230*/  IMAD.MOV.U32 R17, RZ, RZ, RZ ;  /* 0x000000ffff117224 */ /* 0x000fe200078e00ff */
[----:B------:R-:W-:-:S07]  /*0240*/  CS2R R4, SRZ ;  /* 0x0000000000047805 */ /* 0x000fce000001ff00 */
.L_x_6:
[----:B------:R-:W-:-:S05]  /*0250*/  IMAD.WIDE.U32 R10, R17, 0x4, R6 ;  /* 0x00000004110a7825 */ /* 0x000fca00078e0006 */
[----:B------:R0:W5:Y:S01]  /*0260*/  LDG.E R16, desc[UR4][R10.64+0x4] ;  /* 0x000004040a107981 */ /* 0x000162000c1e1900 */
[----:B------:R-:W-:-:S07]  /*0270*/  IMAD.MOV.U32 R19, RZ, RZ, RZ ;  /* 0x000000ffff137224 */ /* 0x000fce00078e00ff */
.L_x_5:
[----:B-----5:R-:W-:Y:S01]  /*0280*/  SHF.R.U32.HI R24, RZ, R19, R16 ;  /* 0x00000013ff187219 */ /* 0x020fe20000011610 */
[----:B0-----:R-:W-:-:S03]  /*0290*/  IMAD.SHL.U32 R10, R17, 0x20, RZ ;  /* 0x00000020110a7824 */ /* 0x001fc600078e00ff */
[----:B------:R-:W-:Y:S01]  /*02a0*/  LOP3.LUT R11, R24, 0x1, RZ, 0xc0, !PT ;  /* 0x00000001180b7812 */ /* 0x000fe200078ec0ff */
[----:B------:R-:W-:-:S03]  /*02b0*/  IMAD.IADD R10, R10, 0x1, R19 ;  /* 0x000000010a0a7824 */ /* 0x000fc600078e0213 */
[----:B------:R-:W-:Y:S01]  /*02c0*/  ISETP.NE.U32.AND P0, PT, R11, 0x1, PT ;  /* 0x000000010b00780c */ /* 0x000fe20003f05070 */
[----:B------:R-:W-:-:S03]  /*02d0*/  IMAD R11, R10, 0x5, RZ ;  /* 0x000000050a0b7824 */ /* 0x000fc600078e02ff */
[----:B------:R-:W-:Y:S01]  /*02e0*/  R2P PR, R24, 0x7e ;  /* 0x0000007e18007804 */ /* 0x000fe20000000000 */
[----:B------:R-:W-:-:S08]  /*02f0*/  IMAD.WIDE.U32 R10, R11, 0x4, R8 ;  /* 0x000000040b0a7825 */ /* 0x000fd000078e0008 */
[----:B------:R-:W2:Y:S04]  /*0300*/  @!P0 LDG.E R18, desc[UR4][R10.64] ;  /* 0x000000040a128981 */ /* 0x000ea8000c1e1900 */
[----:B------:R-:W3:Y:S04]  /*0310*/  @!P0 LDG.E R20, desc[UR4][R10.64+0x10] ;  /* 0x000010040a148981 */ /* 0x000ee8000c1e1900 */
[----:B------:R-:W4:Y:S04]  /*0320*/  @P1 LDG.E R22, desc[UR4][R10.64+0x14] ;  /* 0x000014040a161981 */ /* 0x000f28000c1e1900 */
[----:B------:R-:W4:Y:S04]  /*0330*/  @P2 LDG.E R26, desc[UR4][R10.64+0x28] ;  /* 0x000028040a1a2981 */ /* 0x000f28000c1e1900 */
[----:B------:R-:W4:Y:S04]  /*0340*/  @!P0 LDG.E R21, desc[UR4][R10.64+0x4] ;  /* 0x000004040a158981 */ /* 0x000f28000c1e1900 */
[----:B------:R-:W4:Y:S04]  /*0350*/  @!P0 LDG.E R23, desc[UR4][R10.64+0xc] ;  /* 0x00000c040a178981 */ /* 0x000f28000c1e1900 */
[----:B------:R-:W4:Y:S04]  /*0360*/  @P1 LDG.E R25, desc[UR4][R10.64+0x18] ;  /* 0x000018040a191981 */ /* 0x000f28000c1e1900 */
[----:B------:R-:W4:Y:S04]  /*0370*/  @P3 LDG.E R28, desc[UR4][R10.64+0x3c] ;  /* 0x00003c040a1c3981 */ /* 0x000f28000c1e1900 */
[----:B------:R-:W4:Y:S01]  /*0380*/  @P6 LDG.E R27, desc[UR4][R10.64+0x7c] ;  /* 0x00007c040a1b6981 */ /* 0x000f22000c1e1900 */
[----:B--2---:R-:W-:-:S03]  /*0390*/  @!P0 LOP3.LUT R15, R15, R18, RZ, 0x3c, !PT ;  /* 0x000000120f0f8212 */ /* 0x004fc600078e3cff */
[----:B------:R-:W2:Y:S01]  /*03a0*/  @!P0 LDG.E R18, desc[UR4][R10.64+0x8] ;  /* 0x000008040a128981 */ /* 0x000ea2000c1e1900 */
[----:B---3--:R-:W-:-:S03]  /*03b0*/  @!P0 LOP3.LUT R3, R3, R20, RZ, 0x3c, !PT ;  /* 0x0000001403038212 */ /* 0x008fc600078e3cff */
[----:B------:R-:W3:Y:S01]  /*03c0*/  @P1 LDG.E R20, desc[UR4][R10.64+0x24] ;  /* 0x000024040a141981 */ /* 0x000ee2000c1e1900 */
[----:B----4-:R-:W-:-:S03]  /*03d0*/  @P1 LOP3.LUT R15, R15, R22, RZ, 0x3c, !PT ;  /* 0x000000160f0f1212 */ /* 0x010fc600078e3cff */
[----:B------:R-:W4:Y:S01]  /*03e0*/  @P2 LDG.E R22, desc[UR4][R10.64+0x38] ;  /* 0x000038040a162981 */ /* 0x000f22000c1e1900 */
[----:B------:R-:W-:-:S03]  /*03f0*/  @P2 LOP3.LUT R15, R15, R26, RZ, 0x3c, !PT ;  /* 0x0000001a0f0f2212 */ /* 0x000fc600078e3cff */
[----:B------:R-:W4:Y:S01]  /*0400*/  @P4 LDG.E R26, desc[UR4][R10.64+0x50] ;  /* 0x000050040a1a4981 */ /* 0x000f22000c1e1900 */
[----:B------:R-:W-:-:S03]  /*0410*/  @!P0 LOP3.LUT R4, R4, R21, RZ, 0x3c, !PT ;  /* 0x0000001504048212 */ /* 0x000fc600078e3cff */
[----:B------:R-:W4:Y:S01]  /*0420*/  @P1 LDG.E R21, desc[UR4][R10.64+0x20] ;  /* 0x000020040a151981 */ /* 0x000f22000c1e1900 */
[----:B------:R-:W-:-:S03]  /*0430*/  @!P0 LOP3.LUT R2, R2, R23, RZ, 0x3c, !PT ;  /* 0x0000001702028212 */ /* 0x000fc600078e3cff */
[----:B------:R-:W4:Y:S01]  /*0440*/  @P2 LDG.E R23, desc[UR4][R10.64+0x2c] ;  /* 0x00002c040a172981 */ /* 0x000f22000c1e1900 */
[----:B------:R-:W-:-:S03]  /*0450*/  @P1 LOP3.LUT R4, R4, R25, RZ, 0x3c, !PT ;  /* 0x0000001904041212 */ /* 0x000fc600078e3cff */
[----:B------:R-:W4:Y:S01]  /*0460*/  @P2 LDG.E R25, desc[UR4][R10.64+0x34] ;  /* 0x000034040a192981 */ /* 0x000f22000c1e1900 */
[----:B--2---:R-:W-:-:S03]  /*0470*/  @!P0 LOP3.LUT R5, R5, R18, RZ, 0x3c, !PT ;  /* 0x0000001205058212 */ /* 0x004fc600078e3cff */
[----:B------:R-:W2:Y:S01]  /*0480*/  @P1 LDG.E R18, desc[UR4][R10.64+0x1c] ;  /* 0x00001c040a121981 */ /* 0x000ea2000c1e1900 */
[----:B---3--:R-:W-:-:S03]  /*0490*/  @P1 LOP3.LUT R3, R3, R20, RZ, 0x3c, !PT ;  /* 0x0000001403031212 */ /* 0x008fc600078e3cff */
[----:B------:R-:W3:Y:S01]  /*04a0*/  @P2 LDG.E R20, desc[UR4][R10.64+0x30] ;  /* 0x000030040a142981 */ /* 0x000ee2000c1e1900 */
[----:B----4-:R-:W-:-:S03]  /*04b0*/  @P2 LOP3.LUT R3, R3, R22, RZ, 0x3c, !PT ;  /* 0x0000001603032212 */ /* 0x010fc600078e3cff */
[----:B------:R-:W4:Y:S01]  /*04c0*/  @P3 LDG.E R22, desc[UR4][R10.64+0x4c] ;  /* 0x00004c040a163981 */ /* 0x000f22000c1e1900 */
[----:B------:R-:W-:-:S04]  /*04d0*/  @P3 LOP3.LUT R15, R15, R28, RZ, 0x3c, !PT ;  /* 0x0000001c0f0f3212 */ /* 0x000fc800078e3cff */
[----:B------:R-:W-:Y:S02]  /*04e0*/  @P4 LOP3.LUT R15, R15, R26, RZ, 0x3c, !PT ;  /* 0x0000001a0f0f4212 */ /* 0x000fe400078e3cff */
[----:B------:R-:W-:Y:S01]  /*04f0*/  @P1 LOP3.LUT R2, R2, R21, RZ, 0x3c, !PT ;  /* 0x0000001502021212 */ /* 0x000fe200078e3cff */
[----:B------:R-:W4:Y:S04]  /*0500*/  @P5 LDG.E R26, desc[UR4][R10.64+0x64] ;  /* 0x000064040a1a5981 */ /* 0x000f28000c1e1900 */
[----:B------:R-:W4:Y:S01]  /*0510*/  @P3 LDG.E R21, desc[UR4][R10.64+0x40] ;  /* 0x000040040a153981 */ /* 0x000f22000c1e1900 */
[----:B------:R-:W-:Y:S02]  /*0520*/  @P2 LOP3.LUT R4, R4, R23, RZ, 0x3c, !PT ;  /* 0x0000001704042212 */ /* 0x000fe400078e3cff */
[----:B------:R-:W-:Y:S01]  /*0530*/  @P2 LOP3.LUT R2, R2, R25, RZ, 0x3c, !PT ;  /* 0x0000001902022212 */ /* 0x000fe200078e3cff */
[----:B------:R-:W4:Y:S04]  /*0540*/  @P3 LDG.E R23, desc[UR4][R10.64+0x48] ;  /* 0x000048040a173981 */ /* 0x000f28000c1e1900 */
[----:B------:R-:W4:Y:S01]  /*0550*/  @P4 LDG.E R25, desc[UR4][R10.64+0x54] ;  /* 0x000054040a194981 */ /* 0x000f22000c1e1900 */
[----:B--2---:R-:W-:-:S03]  /*0560*/  @P1 LOP3.LUT R5, R5, R18, RZ, 0x3c, !PT ;  /* 0x0000001205051212 */ /* 0x004fc600078e3cff */
[----:B------:R-:W2:Y:S01]  /*0570*/  @P3 LDG.E R18, desc[UR4][R10.64+0x44] ;  /* 0x000044040a123981 */ /* 0x000ea2000c1e1900 */
[----:B---3--:R-:W-:-:S03]  /*0580*/  @P2 LOP3.LUT R5, R5, R20, RZ, 0x3c, !PT ;  /* 0x0000001405052212 */ /* 0x008fc600078e3cff */
[----:B------:R-:W3:Y:S01]  /*0590*/  @P4 LDG.E R20, desc[UR4][R10.64+0x58] ;  /* 0x000058040a144981 */ /* 0x000ee2000c1e1900 */
[----:B----4-:R-:W-:-:S03]  /*05a0*/  @P3 LOP3.LUT R3, R3, R22, RZ, 0x3c, !PT ;  /* 0x0000001603033212 */ /* 0x010fc600078e3cff */
[----:B------:R-:W4:Y:S01]  /*05b0*/  @P4 LDG.E R22, desc[UR4][R10.64+0x60] ;  /* 0x000060040a164981 */ /* 0x000f22000c1e1900 */
[----:B------:R-:W-:Y:S02]  /*05c0*/  LOP3.LUT P0, RZ, R24, 0x80, RZ, 0xc0, !PT ;  /* 0x0000008018ff7812 */ /* 0x000fe4000780c0ff */
[----:B------:R-:W-:Y:S02]  /*05d0*/  @P5 LOP3.LUT R15, R15, R26, RZ, 0x3c, !PT ;  /* 0x0000001a0f0f5212 */ /* 0x000fe400078e3cff */
[----:B------:R-:W4:Y:S01]  /*05e0*/  @P6 LDG.E R26, desc[UR4][R10.64+0x78] ;  /* 0x000078040a1a6981 */ /* 0x000f22000c1e1900 */
[----:B------:R-:W-:-:S03]  /*05f0*/  @P3 LOP3.LUT R4, R4, R21, RZ, 0x3c, !PT ;  /* 0x0000001504043212 */ /* 0x000fc600078e3cff */
[----:B------:R-:W4:Y:S01]  /*0600*/  @P4 LDG.E R21, desc[UR4][R10.64+0x5c] ;  /* 0x00005c040a154981 */ /* 0x000f22000c1e1900 */
[----:B------:R-:W-:-:S03]  /*0610*/  @P3 LOP3.LUT R2, R2, R23, RZ, 0x3c, !PT ;  /* 0x0000001702023212 */ /* 0x000fc600078e3cff */
[----:B------:R-:W4:Y:S01]  /*0620*/  @P5 LDG.E R23, desc[UR4][R10.64+0x68] ;  /* 0x000068040a175981 */ /* 0x000f22000c1e1900 */
[----:B------:R-:W-:-:S03]  /*0630*/  @P4 LOP3.LUT R4, R4, R25, RZ, 0x3c, !PT ;  /* 0x0000001904044212 */ /* 0x000fc600078e3cff */
[----:B------:R-:W4:Y:S01]  /*0640*/  @P5 LDG.E R25, desc[UR4][R10.64+0x70] ;  /* 0x000070040a195981 */ /* 0x000f22000c1e1900 */
[----:B--2---:R-:W-:-:S03]  /*0650*/  @P3 LOP3.LUT R5, R5, R18, RZ, 0x3c, !PT ;  /* 0x0000001205053212 */ /* 0x004fc600078e3cff */
[----:B------:R-:W2:Y:S01]  /*0660*/  @P5 LDG.E R18, desc[UR4][R10.64+0x6c] ;  /* 0x00006c040a125981 */ /* 0x000ea2000c1e1900 */
[----:B---3--:R-:W-:-:S03]  /*0670*/  @P4 LOP3.LUT R5, R5, R20, RZ, 0x3c, !PT ;  /* 0x0000001405054212 */ /* 0x008fc600078e3cff */
[----:B------:R-:W3:Y:S01]  /*0680*/  @P5 LDG.E R20, desc[UR4][R10.64+0x74] ;  /* 0x000074040a145981 */ /* 0x000ee2000c1e1900 */
[----:B----4-:R-:W-:-:S03]  /*0690*/  @P4 LOP3.LUT R3, R3, R22, RZ, 0x3c, !PT ;  /* 0x0000001603034212 */ /* 0x010fc600078e3cff */
[----:B------:R-:W4:Y:S01]  /*06a0*/  @P0 LDG.E R22, desc[UR4][R10.64+0x8c] ;  /* 0x00008c040a160981 */ /* 0x000f22000c1e1900 */
[----:B------:R-:W-:-:S03]  /*06b0*/  @P6 LOP3.LUT R15, R15, R26, RZ, 0x3c, !PT ;  /* 0x0000001a0f0f6212 */ /* 0x000fc600078e3cff */
        /* <DEDUP_REMOVED lines=13> */
[----:B------:R-:W-:Y:S02]  /*0790*/  @P6 LOP3.LUT R4, R4, R27, RZ, 0x3c, !PT ;  /* 0x0000001b04046212 */ /* 0x000fe400078e3cff */
[----:B------:R-:W-:Y:S02]  /*07a0*/  @P6 LOP3.LUT R2, R2, R21, RZ, 0x3c, !PT ;  /* 0x0000001502026212 */ /* 0x000fe400078e3cff */
[----:B------:R-:W-:Y:S02]  /*07b0*/  @P0 LOP3.LUT R4, R4, R23, RZ, 0x3c, !PT ;  /* 0x0000001704040212 */ /* 0x000fe400078e3cff */
[----:B------:R-:W-:Y:S02]  /*07c0*/  @P0 LOP3.LUT R2, R2, R25, RZ, 0x3c, !PT ;  /* 0x0000001902020212 */ /* 0x000fe400078e3cff */
[----:B--2---:R-:W-:Y:S02]  /*07d0*/  @P6 LOP3.LUT R5, R5, R18, RZ, 0x3c, !PT ;  /* 0x0000001205056212 */ /* 0x004fe400078e3cff */
[----:B---3--:R-:W-:-:S02]  /*07e0*/  @P6 LOP3.LUT R3, R3, R20, RZ, 0x3c, !PT ;  /* 0x0000001403036212 */ /* 0x008fc400078e3cff */
[----:B----4-:R-:W-:Y:S02]  /*07f0*/  @P0 LOP3.LUT R5, R5, R22, RZ, 0x3c, !PT ;  /* 0x0000001605050212 */ /* 0x010fe400078e3cff */
[----:B------:R-:W-:Y:S02]  /*0800*/  @P0 LOP3.LUT R3, R3, R26, RZ, 0x3c, !PT ;  /* 0x0000001a03030212 */ /* 0x000fe400078e3cff */
[----:B------:R-:W-:-:S13]  /*0810*/  R2P PR, R24.B1, 0x7f ;  /* 0x0000007f18007804 */ /* 0x000fda0000001000 */
[----:B------:R-:W2:Y:S04]  /*0820*/  @P0 LDG.E R18, desc[UR4][R10.64+0xa0] ;  /* 0x0000a0040a120981 */ /* 0x000ea8000c1e1900 */
[----:B------:R-:W3:Y:S04]  /*0830*/  @P1 LDG.E R22, desc[UR4][R10.64+0xb4] ;  /* 0x0000b4040a161981 */ /* 0x000ee8000c1e1900 */
[----:B------:R-:W4:Y:S04]  /*0840*/  @P2 LDG.E R26, desc[UR4][R10.64+0xc8] ;  /* 0x0000c8040a1a2981 */ /* 0x000f28000c1e1900 */
[----:B------:R-:W4:Y:S04]  /*0850*/  @P3 LDG.E R28, desc[UR4][R10.64+0xdc] ;  /* 0x0000dc040a1c3981 */ /* 0x000f28000c1e1900 */
[----:B------:R-:W4:Y:S04]  /*0860*/  @P0 LDG.E R23, desc[UR4][R10.64+0xa4] ;  /* 0x0000a4040a170981 */ /* 0x000f28000c1e1900 */
[----:B------:R-:W4:Y:S04]  /*0870*/  @P0 LDG.E R20, desc[UR4][R10.64+0xa8] ;  /* 0x0000a8040a140981 */ /* 0x000f28000c1e1900 */
[----:B------:R-:W4:Y:S04]  /*0880*/  @P4 LDG.E R25, desc[UR4][R10.64+0xf0] ;  /* 0x0000f0040a194981 */ /* 0x000f28000c1e1900 */
        /* <DEDUP_REMOVED lines=21> */
[----:B------:R-:W-:Y:S02]  /*09e0*/  LOP3.LUT P0, RZ, R24, 0x8000, RZ, 0xc0, !PT ;  /* 0x0000800018ff7812 */ /* 0x000fe4000780c0ff */
[----:B----4-:R-:W-:Y:S01]  /*09f0*/  @P5 LOP3.LUT R15, R15, R26, RZ, 0x3c, !PT ;  /* 0x0000001a0f0f5212 */ /* 0x010fe200078e3cff */
[----:B------:R-:W4:Y:S04]  /*0a00*/  @P3 LDG.E R24, desc[UR4][R10.64+0xe4] ;  /* 0x0000e4040a183981 */ /* 0x000f28000c1e1900 */
[----:B------:R-:W2:Y:S01]  /*0a10*/  @P6 LDG.E R26, desc[UR4][R10.64+0x118] ;  /* 0x000118040a1a6981 */ /* 0x000ea2000c1e1900 */
        /* <DEDUP_REMOVED lines=8> */
[----:B---3--:R-:W-:-:S03]  /*0aa0*/  @P2 LOP3.LUT R3, R3, R22, RZ, 0x3c, !PT ;  /* 0x0000001603032212 */ /* 0x008fc600078e3cff */
[----:B------:R-:W3:Y:S01]  /*0ab0*/  @P4 LDG.E R22, desc[UR4][R10.64+0x100] ;  /* 0x000100040a164981 */ /* 0x000ee2000c1e1900 */
[----:B--2---:R-:W-:-:S03]  /*0ac0*/  @P6 LOP3.LUT R15, R15, R26, RZ, 0x3c, !PT ;  /* 0x0000001a0f0f6212 */ /* 0x004fc600078e3cff */
[----:B------:R-:W2:Y:S01]  /*0ad0*/  @P0 LDG.E R26, desc[UR4][R10.64+0x12c] ;  /* 0x00012c040a1a0981 */ /* 0x000ea2000c1e1900 */
[----:B----4-:R-:W-:-:S03]  /*0ae0*/  @P2 LOP3.LUT R2, R2, R23, RZ, 0x3c, !PT ;  /* 0x0000001702022212 */ /* 0x010fc600078e3cff */
[----:B------:R-:W4:Y:S01]  /*0af0*/  @P4 LDG.E R23, desc[UR4][R10.64+0xfc] ;  /* 0x0000fc040a174981 */ /* 0x000f22000c1e1900 */
[----:B------:R-:W-:-:S03]  /*0b00*/  @P2 LOP3.LUT R5, R5, R20, RZ, 0x3c, !PT ;  /* 0x0000001405052212 */ /* 0x000fc600078e3cff */
[----:B------:R-:W4:Y:S01]  /*0b10*/  @P4 LDG.E R20, desc[UR4][R10.64+0xf8] ;  /* 0x0000f8040a144981 */ /* 0x000f22000c1e1900 */
[----:B------:R-:W-:Y:S02]  /*0b20*/  @P3 LOP3.LUT R2, R2, R27, RZ, 0x3c, !PT ;  /* 0x0000001b02023212 */ /* 0x000fe400078e3cff */
[----:B------:R-:W-:Y:S01]  /*0b30*/  @P3 LOP3.LUT R4, R4, R25, RZ, 0x3c, !PT ;  /* 0x0000001904043212 */ /* 0x000fe200078e3cff */
[----:B------:R-:W4:Y:S01]  /*0b40*/  @P5 LDG.E R27, desc[UR4][R10.64+0x110] ;  /* 0x000110040a1b5981 */ /* 0x000f22000c1e1900 */
[----:B------:R-:W-:-:S03]  /*0b50*/  @P3 LOP3.LUT R5, R5, R24, RZ, 0x3c, !PT ;  /* 0x0000001805053212 */ /* 0x000fc600078e3cff */
[----:B------:R-:W4:Y:S04]  /*0b60*/  @P5 LDG.E R25, desc[UR4][R10.64+0x108] ;  /* 0x000108040a195981 */ /* 0x000f28000c1e1900 */
        /* <DEDUP_REMOVED lines=19> */
[----:B------:R-:W-:-:S05]  /*0ca0*/  VIADD R19, R19, 0x10 ;  /* 0x0000001013137836 */ /* 0x000fca0000000000 */
[----:B------:R-:W-:Y:S02]  /*0cb0*/  ISETP.NE.AND P1, PT, R19, 0x20, PT ;  /* 0x000000201300780c */ /* 0x000fe40003f25270 */
[----:B------:R-:W-:Y:S02]  /*0cc0*/  @P5 LOP3.LUT R3, R3, R18, RZ, 0x3c, !PT ;  /* 0x0000001203035212 */ /* 0x000fe400078e3cff */
[----:B------:R-:W-:Y:S02]  /*0cd0*/  @P6 LOP3.LUT R4, R4, R21, RZ, 0x3c, !PT ;  /* 0x0000001504046212 */ /* 0x000fe400078e3cff */
[----:B---3--:R-:W-:-:S04]  /*0ce0*/  @P6 LOP3.LUT R3, R3, R22, RZ, 0x3c, !PT ;  /* 0x0000001603036212 */ /* 0x008fc800078e3cff */
[----:B--2---:R-:W-:Y:S02]  /*0cf0*/  @P0 LOP3.LUT R3, R3, R26, RZ, 0x3c, !PT ;  /* 0x0000001a03030212 */ /* 0x004fe400078e3cff */
[----:B----4-:R-:W-:Y:S02]  /*0d00*/  @P6 LOP3.LUT R2, R2, R23, RZ, 0x3c, !PT ;  /* 0x0000001702026212 */ /* 0x010fe400078e3cff */
[----:B------:R-:W-:Y:S02]  /*0d10*/  @P6 LOP3.LUT R5, R5, R20, RZ, 0x3c, !PT ;  /* 0x0000001405056212 */ /* 0x000fe400078e3cff */
[----:B------:R-:W-:Y:S02]  /*0d20*/  @P0 LOP3.LUT R2, R2, R27, RZ, 0x3c, !PT ;  /* 0x0000001b02020212 */ /* 0x000fe400078e3cff */
[----:B------:R-:W-:Y:S02]  /*0d30*/  @P0 LOP3.LUT R4, R4, R25, RZ, 0x3c, !PT ;  /* 0x0000001904040212 */ /* 0x000fe400078e3cff */
[----:B------:R-:W-:Y:S01]  /*0d40*/  @P0 LOP3.LUT R5, R5, R24, RZ, 0x3c, !PT ;  /* 0x0000001805050212 */ /* 0x000fe200078e3cff */
[----:B------:R-:W-:Y:S06]  /*0d50*/  @P1 BRA `(.L_x_5) ;  /* 0xfffffff400481947 */ /* 0x000fec000383ffff */
[----:B------:R-:W-:-:S05]  /*0d60*/  VIADD R17, R17, 0x1 ;  /* 0x0000000111117836 */ /* 0x000fca0000000000 */
[----:B------:R-:W-:-:S13]  /*0d70*/  ISETP.NE.AND P0, PT, R17, 0x5, PT ;  /* 0x000000051100780c */ /* 0x000fda0003f05270 */
[----:B------:R-:W-:Y:S05]  /*0d80*/  @P0 BRA `(.L_x_6) ;  /* 0xfffffff400300947 */ /* 0x000fea000383ffff */
[----:B------:R0:W-:Y:S01]  /*0d90*/  STG.E.64 desc[UR4][R6.64+0x8], R4 ;  /* 0x0000080406007986 */ /* 0x0001e2000c101b04 */
[----:B------:R-:W-:Y:S01]  /*0da0*/  VIADD R14, R14, 0x1 ;  /* 0x000000010e0e7836 */ /* 0x000fe20000000000 */
[----:B------:R-:W-:Y:S02]  /*0db0*/  LOP3.LUT R11, R13, 0x3, RZ, 0xc0, !PT ;  /* 0x000000030d0b7812 */ /* 0x000fe400078ec0ff */
[----:B------:R0:W-:Y:S02]  /*0dc0*/  STG.E.64 desc[UR4][R6.64+0x10], R2 ;  /* 0x0000100206007986 */ /* 0x0001e4000c101b04 */
[----:B------:R-:W-:Y:S02]  /*0dd0*/  ISETP.GE.U32.AND P0, PT, R14, R11, PT ;  /* 0x0000000b0e00720c */ /* 0x000fe40003f06070 */
[----:B------:R0:W-:Y:S11]  /*0de0*/  STG.E desc[UR4][R6.64+0x4], R15 ;  /* 0x0000040f06007986 */ /* 0x0001f6000c101904 */
[----:B------:R-:W-:Y:S05]  /*0df0*/  @!P0 BRA `(.L_x_7) ;  /* 0xfffffff400048947 */ /* 0x000fea000383ffff */
.L_x_4:
[----:B------:R-:W-:Y:S05]  /*0e00*/  BSYNC.RECONVERGENT B1 ;  /* 0x0000000000017941 */ /* 0x000fea0003800200 */
.L_x_3:
[C---:B------:R-:W-:Y:S01]  /*0e10*/  ISETP.GT.U32.AND P0, PT, R13.reuse, 0x3, PT ;  /* 0x000000030d00780c */ /* 0x040fe20003f04070 */
[----:B------:R-:W-:Y:S01]  /*0e20*/  VIADD R12, R12, 0x1 ;  /* 0x000000010c0c7836 */ /* 0x000fe20000000000 */
[--C-:B------:R-:W-:Y:S02]  /*0e30*/  SHF.R.U64 R13, R13, 0x2, R0.reuse ;  /* 0x000000020d0d7819 */ /* 0x100fe40000001200 */
[----:B------:R-:W-:Y:S02]  /*0e40*/  ISETP.GT.U32.AND.EX P0, PT, R0, RZ, PT, P0 ;  /* 0x000000ff0000720c */ /* 0x000fe40003f04100 */
[----:B------:R-:W-:-:S11]  /*0e50*/  SHF.R.U32.HI R0, RZ, 0x2, R0 ;  /* 0x00000002ff007819 */ /* 0x000fd60000011600 */
[----:B------:R-:W-:Y:S05]  /*0e60*/  @P0 BRA `(.L_x_8) ;  /* 0xfffffff000c80947 */ /* 0x000fea000383ffff */
.L_x_2:
[----:B------:R-:W-:Y:S05]  /*0e70*/  BSYNC.RECONVERGENT B0 ;  /* 0x0000000000007941 */ /* 0x000fea0003800200 */
.L_x_1:
[----:B------:R-:W-:Y:S04]  /*0e80*/  STG.E.64 desc[UR4][R6.64+0x18], RZ ;  /* 0x000018ff06007986 */ /* 0x000fe8000c101b04 */
[----:B------:R-:W-:Y:S04]  /*0e90*/  STG.E desc[UR4][R6.64+0x20], RZ ;  /* 0x000020ff06007986 */ /* 0x000fe8000c101904 */
[----:B------:R-:W-:Y:S01]  /*0ea0*/  STG.E.64 desc[UR4][R6.64+0x28], RZ ;  /* 0x000028ff06007986 */ /* 0x000fe2000c101b04 */
[----:B------:R-:W-:Y:S05]  /*0eb0*/  EXIT ;  /* 0x000000000000794d */ /* 0x000fea0003800000 */
.L_x_9:
        /* <DEDUP_REMOVED lines=12> */
.L_x_11:


//--------------------- .nv.global.init           --------------------------
	.section	.nv.global.init,"aw",@progbits
	.align	4
.nv.global.init:
	.type		mrg32k3aM1SubSeq,@object
	.size		mrg32k3aM1SubSeq,(mrg32k3aM2SubSeq - mrg32k3aM1SubSeq)
mrg32k3aM1SubSeq:
        /*0000*/ 	.byte	0x0b, 0xcc, 0xee, 0x04, 0x73, 0x29, 0x8b, 0x6f, 0xf6, 0x53, 0x03, 0xf6, 0x23, 0xf6, 0xea, 0xda
        /* <DEDUP_REMOVED lines=125> */
	.type		mrg32k3aM2SubSeq,@object
	.size		mrg32k3aM2SubSeq,(mrg32k3aM1 - mrg32k3aM2SubSeq)
mrg32k3aM2SubSeq:
        /* <DEDUP_REMOVED lines=126> */
	.type		mrg32k3aM1,@object
	.size		mrg32k3aM1,(mrg32k3aM1Seq - mrg32k3aM1)
mrg32k3aM1:
        /* <DEDUP_REMOVED lines=144> */
	.type		mrg32k3aM1Seq,@object
	.size		mrg32k3aM1Seq,(mrg32k3aM2 - mrg32k3aM1Seq)
mrg32k3aM1Seq:
        /* <DEDUP_REMOVED lines=144> */
	.type		mrg32k3aM2,@object
	.size		mrg32k3aM2,(mrg32k3aM2Seq - mrg32k3aM2)
mrg32k3aM2:
        /* <DEDUP_REMOVED lines=144> */
	.type		mrg32k3aM2Seq,@object
	.size		mrg32k3aM2Seq,(precalc_xorwow_matrix - mrg32k3aM2Seq)
mrg32k3aM2Seq:
        /* <DEDUP_REMOVED lines=144> */
	.type		precalc_xorwow_matrix,@object
	.size		precalc_xorwow_matrix,(precalc_xorwow_offset_matrix - precalc_xorwow_matrix)
precalc_xorwow_matrix:
        /* <DEDUP_REMOVED lines=6400> */
	.type		precalc_xorwow_offset_matrix,@object
	.size		precalc_xorwow_offset_matrix,(.L_1 - precalc_xorwow_offset_matrix)
precalc_xorwow_offset_matrix:
        /* <DEDUP_REMOVED lines=6400> */
.L_1:


//--------------------- .nv.shared.reserved.0     --------------------------
	.section	.nv.shared.reserved.0,"aw",@nobits
	.weak		__nv_reservedSMEM_offset_0_alias
	.size		__nv_reservedSMEM_offset_0_alias, 0, 64
	.other		__nv_reservedSMEM_offset_0_alias,@"STO_CUDA_RESERVED_SHARED STV_DEFAULT"
__nv_reservedSMEM_offset_0_alias:
	.zero		0
	.zero		64


//--------------------- .nv.constant0._Z15generate_randomP17curandStateXORWOWPi --------------------------
	.section	.nv.constant0._Z15generate_randomP17curandStateXORWOWPi,"a",@progbits
	.sectionflags	@""
	.align	4
.nv.constant0._Z15generate_randomP17curandStateXORWOWPi:
	.zero		912


//--------------------- .nv.constant0._Z4initjP17curandStateXORWOW --------------------------
	.section	.nv.constant0._Z4initjP17curandStateXORWOW,"a",@progbits
	.sectionflags	@""
	.align	4
.nv.constant0._Z4initjP17curandStateXORWOW:
	.zero		912


//--------------------- SYMBOLS --------------------------

	.type		.nv.reservedSmem.offset0,@object
	.size		.nv.reservedSmem.offset0,0x4
